//
// Generated by NVIDIA NVVM Compiler
//
// Compiler Build ID: CL-36424714
// Cuda compilation tools, release 13.0, V13.0.88
// Based on NVVM 20.0.0
//

.version 9.0
.target sm_100
.address_size 64

	// .globl	_Z2K1v
.extern .func  (.param .b32 func_retval0) vprintf
(
	.param .b64 vprintf_param_0,
	.param .b64 vprintf_param_1
)
;
.global .align 1 .b8 $str[11] = {75, 49, 32, 98, 101, 102, 111, 114, 101, 10};
.global .align 1 .b8 $str$1[10] = {75, 49, 32, 97, 102, 116, 101, 114, 10};
.global .align 1 .b8 $str$2[7] = {105, 110, 32, 75, 50, 10};

.visible .entry _Z2K1v()
{
	.reg .pred 	%p<2>;
	.reg .b32 	%r<8>;
	.reg .b64 	%rd<5>;

	mov.u32 	%r1, %ctaid.x;
	mov.u32 	%r2, %tid.x;
	or.b32  	%r3, %r1, %r2;
	setp.ne.s32 	%p1, %r3, 0;
	@%p1 bra 	$L__BB0_2;
	mov.u64 	%rd1, $str;
	cvta.global.u64 	%rd2, %rd1;
	{ // callseq 0, 0
	.param .b64 param0;
	st.param.b64 	[param0], %rd2;
	.param .b64 param1;
	st.param.b64 	[param1], 0;
	.param .b32 retval0;
	call.uni (retval0), 
	vprintf, 
	(
	param0, 
	param1
	);
	ld.param.b32 	%r4, [retval0];
	} // callseq 0
	mov.u64 	%rd3, $str$1;
	cvta.global.u64 	%rd4, %rd3;
	{ // callseq 1, 0
	.param .b64 param0;
	st.param.b64 	[param0], %rd4;
	.param .b64 param1;
	st.param.b64 	[param1], 0;
	.param .b32 retval0;
	call.uni (retval0), 
	vprintf, 
	(
	param0, 
	param1
	);
	ld.param.b32 	%r6, [retval0];
	} // callseq 1
$L__BB0_2:
	ret;

}
	// .globl	_Z2K2v
.visible .entry _Z2K2v()
{
	.reg .b32 	%r<3>;
	.reg .b64 	%rd<3>;

	mov.u64 	%rd1, $str$2;
	cvta.global.u64 	%rd2, %rd1;
	{ // callseq 2, 0
	.param .b64 param0;
	st.param.b64 	[param0], %rd2;
	.param .b64 param1;
	st.param.b64 	[param1], 0;
	.param .b32 retval0;
	call.uni (retval0), 
	vprintf, 
	(
	param0, 
	param1
	);
	ld.param.b32 	%r1, [retval0];
	} // callseq 2
	ret;

}


// ===== COMPILED SASS (sm_100) =====

	.target	sm_100

	.elftype	@"ET_EXEC"


//--------------------- .note.nv.tkinfo           --------------------------
	.section	.note.nv.tkinfo,"",@"SHT_NOTE"
	.sectionflags	@"SHF_NOTE_NV_TKINFO"
	.tkinfo
        /*0018*/ 	.word	0x00000002
        /*0030*/ 	.string	""
        /*0030*/ 	.string	"ptxas"
        /*0030*/ 	.string	"Cuda compilation tools, release 13.0, V13.0.88"
        /*0030*/ 	.string	"Build cuda_13.0.r13.0/compiler.36424714_0"
        /*0030*/ 	.string	"-arch sm_100 -m 64 "



//--------------------- .note.nv.cuinfo           --------------------------
	.section	.note.nv.cuinfo,"",@"SHT_NOTE"
	.sectionflags	@"SHF_NOTE_NV_CUINFO"
        /*0018*/ 	.short	0x0002
        /*001a*/ 	.short	0x0064
        /*001c*/ 	.short	0x0082
	.zero		2


//--------------------- .nv.info                  --------------------------
	.section	.nv.info,"",@"SHT_CUDA_INFO"
	.align	4


	//----- nvinfo : EIATTR_REGCOUNT
	.align		4
        /*0000*/ 	.byte	0x04, 0x2f
        /*0002*/ 	.short	(.L_4 - .L_3)
	.align		4
.L_3:
        /*0004*/ 	.word	index@(_Z2K1v)
        /*0008*/ 	.word	0x00000018


	//----- nvinfo : EIATTR_FRAME_SIZE
	.align		4
.L_4:
        /*000c*/ 	.byte	0x04, 0x11
        /*000e*/ 	.short	(.L_6 - .L_5)
	.align		4
.L_5:
        /*0010*/ 	.word	index@(_Z2K1v)
        /*0014*/ 	.word	0x00000000


	//----- nvinfo : EIATTR_REGCOUNT
	.align		4
.L_6:
        /*0018*/ 	.byte	0x04, 0x2f
        /*001a*/ 	.short	(.L_8 - .L_7)
	.align		4
.L_7:
        /*001c*/ 	.word	index@(_Z2K2v)
        /*0020*/ 	.word	0x00000018


	//----- nvinfo : EIATTR_FRAME_SIZE
	.align		4
.L_8:
        /*0024*/ 	.byte	0x04, 0x11
        /*0026*/ 	.short	(.L_10 - .L_9)
	.align		4
.L_9:
        /*0028*/ 	.word	index@(_Z2K2v)
        /*002c*/ 	.word	0x00000000


	//----- nvinfo : EIATTR_MIN_STACK_SIZE
	.align		4
.L_10:
        /*0030*/ 	.byte	0x04, 0x12
        /*0032*/ 	.short	(.L_12 - .L_11)
	.align		4
.L_11:
        /*0034*/ 	.word	index@(_Z2K2v)
        /*0038*/ 	.word	0x00000000


	//----- nvinfo : EIATTR_MIN_STACK_SIZE
	.align		4
.L_12:
        /*003c*/ 	.byte	0x04, 0x12
        /*003e*/ 	.short	(.L_14 - .L_13)
	.align		4
.L_13:
        /*0040*/ 	.word	index@(_Z2K1v)
        /*0044*/ 	.word	0x00000000
.L_14:


//--------------------- .nv.compat                --------------------------
	.section	.nv.compat,"",@"SHT_CUDA_COMPAT_INFO"
	.align	4
        /*0000*/ 	.byte	0x02, 0x09, 0x00, 0x00, 0x02, 0x02, 0x01, 0x00, 0x02, 0x05, 0x05, 0x00, 0x03, 0x07, 0x01, 0x01
        /*0010*/ 	.byte	0x02, 0x03, 0x00, 0x00, 0x02, 0x06, 0x01, 0x00, 0x04, 0x0b, 0x08, 0x00, 0x09, 0x00, 0x00, 0x00
        /*0020*/ 	.byte	0x00, 0x00, 0x00, 0x00


//--------------------- .nv.info._Z2K2v           --------------------------
	.section	.nv.info._Z2K2v,"",@"SHT_CUDA_INFO"
	.sectionflags	@""
	.align	4


	//----- nvinfo : EIATTR_CUDA_API_VERSION
	.align		4
        /*0000*/ 	.byte	0x04, 0x37
        /*0002*/ 	.short	(.L_16 - .L_15)
.L_15:
        /*0004*/ 	.word	0x00000082


	//----- nvinfo : EIATTR_SPARSE_MMA_MASK
	.align		4
.L_16:
        /*0008*/ 	.byte	0x03, 0x50
        /*000a*/ 	.short	0x0000


	//----- nvinfo : EIATTR_MAXREG_COUNT
	.align		4
        /*000c*/ 	.byte	0x03, 0x1b
        /*000e*/ 	.short	0x00ff


	//----- nvinfo : EIATTR_EXTERNS
	.align		4
        /*0010*/ 	.byte	0x04, 0x0f
        /*0012*/ 	.short	(.L_18 - .L_17)


	//   ....[0]....
	.align		4
.L_17:
        /*0014*/ 	.word	index@(vprintf)


	//----- nvinfo : EIATTR_MERCURY_ISA_VERSION
	.align		4
.L_18:
        /*0018*/ 	.byte	0x03, 0x5f
        /*001a*/ 	.short	0x0101


	//----- nvinfo : EIATTR_VRC_CTA_INIT_COUNT
	.align		4
        /*001c*/ 	.byte	0x02, 0x4a
	.zero		1
	.zero		1


	//----- nvinfo : EIATTR_SYSCALL_OFFSETS
	.align		4
        /*0020*/ 	.byte	0x04, 0x46
        /*0022*/ 	.short	(.L_20 - .L_19)


	//   ....[0]....
.L_19:
        /*0024*/ 	.word	0x00000080


	//----- nvinfo : EIATTR_EXIT_INSTR_OFFSETS
	.align		4
.L_20:
        /*0028*/ 	.byte	0x04, 0x1c
        /*002a*/ 	.short	(.L_22 - .L_21)


	//   ....[0]....
.L_21:
        /*002c*/ 	.word	0x00000090


	//----- nvinfo : EIATTR_SW_WAR
	.align		4
.L_22:
        /*0030*/ 	.byte	0x04, 0x36
        /*0032*/ 	.short	(.L_24 - .L_23)
.L_23:
        /*0034*/ 	.word	0x00000008
.L_24:


//--------------------- .nv.info._Z2K1v           --------------------------
	.section	.nv.info._Z2K1v,"",@"SHT_CUDA_INFO"
	.sectionflags	@""
	.align	4


	//----- nvinfo : EIATTR_CUDA_API_VERSION
	.align		4
        /*0000*/ 	.byte	0x04, 0x37
        /*0002*/ 	.short	(.L_26 - .L_25)
.L_25:
        /*0004*/ 	.word	0x00000082


	//----- nvinfo : EIATTR_SPARSE_MMA_MASK
	.align		4
.L_26:
        /*0008*/ 	.byte	0x03, 0x50
        /*000a*/ 	.short	0x0000


	//----- nvinfo : EIATTR_MAXREG_COUNT
	.align		4
        /*000c*/ 	.byte	0x03, 0x1b
        /*000e*/ 	.short	0x00ff


	//----- nvinfo : EIATTR_EXTERNS
	.align		4
        /*0010*/ 	.byte	0x04, 0x0f
        /*0012*/ 	.short	(.L_28 - .L_27)


	//   ....[0]....
	.align		4
.L_27:
        /*0014*/ 	.word	index@(vprintf)


	//----- nvinfo : EIATTR_MERCURY_ISA_VERSION
	.align		4
.L_28:
        /*0018*/ 	.byte	0x03, 0x5f
        /*001a*/ 	.short	0x0101


	//----- nvinfo : EIATTR_VRC_CTA_INIT_COUNT
	.align		4
        /*001c*/ 	.byte	0x02, 0x4a
	.zero		1
	.zero		1


	//----- nvinfo : EIATTR_SYSCALL_OFFSETS
	.align		4
        /*0020*/ 	.byte	0x04, 0x46
        /*0022*/ 	.short	(.L_30 - .L_29)


	//   ....[0]....
.L_29:
        /*0024*/ 	.word	0x000000c0


	//   ....[1]....
        /*0028*/ 	.word	0x00000130


	//----- nvinfo : EIATTR_EXIT_INSTR_OFFSETS
	.align		4
.L_30:
        /*002c*/ 	.byte	0x04, 0x1c
        /*002e*/ 	.short	(.L_32 - .L_31)


	//   ....[0]....
.L_31:
        /*0030*/ 	.word	0x00000040


	//   ....[1]....
        /*0034*/ 	.word	0x00000140


	//----- nvinfo : EIATTR_CRS_STACK_SIZE
	.align		4
.L_32:
        /*0038*/ 	.byte	0x04, 0x1e
        /*003a*/ 	.short	(.L_34 - .L_33)
.L_33:
        /*003c*/ 	.word	0x00000000


	//----- nvinfo : EIATTR_SW_WAR
	.align		4
.L_34:
        /*0040*/ 	.byte	0x04, 0x36
        /*0042*/ 	.short	(.L_36 - .L_35)
.L_35:
        /*0044*/ 	.word	0x00000008
.L_36:


//--------------------- .nv.callgraph             --------------------------
	.section	.nv.callgraph,"",@"SHT_CUDA_CALLGRAPH"
	.align	4
	.sectionentsize	8
	.align		4
        /*0000*/ 	.word	0x00000000
	.align		4
        /*0004*/ 	.word	0xffffffff
	.align		4
        /*0008*/ 	.word	index@(_Z2K2v)
	.align		4
        /*000c*/ 	.word	index@(vprintf)
	.align		4
        /*0010*/ 	.word	index@(_Z2K1v)
	.align		4
        /*0014*/ 	.word	index@(vprintf)
	.align		4
        /*0018*/ 	.word	0x00000000
	.align		4
        /*001c*/ 	.word	0xfffffffe
	.align		4
        /*0020*/ 	.word	0x00000000
	.align		4
        /*0024*/ 	.word	0xfffffffd
	.align		4
        /*0028*/ 	.word	0x00000000
	.align		4
        /*002c*/ 	.word	0xfffffffc


//--------------------- .nv.constant4             --------------------------
	.section	.nv.constant4,"a",@progbits
	.align	8
	.align		8
.nv.constant4:
        /*0000*/ 	.dword	vprintf
	.align		8
        /*0008*/ 	.dword	$str
	.align		8
        /*0010*/ 	.dword	$str$1
	.align		8
        /*0018*/ 	.dword	$str$2


//--------------------- .text._Z2K2v              --------------------------
	.section	.text._Z2K2v,"ax",@progbits
	.align	128
        .global         _Z2K2v
        .type           _Z2K2v,@function
        .size           _Z2K2v,(.L_x_5 - _Z2K2v)
        .other          _Z2K2v,@"STO_CUDA_ENTRY STV_DEFAULT"
_Z2K2v:
.text._Z2K2v:
[----:B------:R-:W0:Y:S01]  /*0000*/  LDC R1, c[0x0][0x37c] ;  /* 0x0000df00ff017b82 */ /* 0x000e220000000800 */
[----:B------:R-:W-:Y:S01]  /*0010*/  MOV R0, 0x0 ;  /* 0x0000000000007802 */ /* 0x000fe20000000f00 */
[----:B------:R-:W1:Y:S01]  /*0020*/  LDCU.64 UR4, c[0x4][0x18] ;  /* 0x01000300ff0477ac */ /* 0x000e620008000a00 */
[----:B------:R-:W-:-:S05]  /*0030*/  CS2R R6, SRZ ;  /* 0x0000000000067805 */ /* 0x000fca000001ff00 */
[----:B------:R2:W3:Y:S01]  /*0040*/  LDC.64 R2, c[0x4][R0] ;  /* 0x0100000000027b82 */ /* 0x0004e20000000a00 */
[----:B-1----:R-:W-:Y:S02]  /*0050*/  IMAD.U32 R4, RZ, RZ, UR4 ;  /* 0x00000004ff047e24 */ /* 0x002fe4000f8e00ff */
[----:B--2---:R-:W-:-:S07]  /*0060*/  IMAD.U32 R5, RZ, RZ, UR5 ;  /* 0x00000005ff057e24 */ /* 0x004fce000f8e00ff */
[----:B------:R-:W-:-:S07]  /*0070*/  LEPC R20, `(.L_x_0) ;  /* 0x000000001014794e */ /* 0x000fce0000000000 */
[----:B0--3--:R-:W-:Y:S05]  /*0080*/  CALL.ABS.NOINC R2 ;  /* 0x0000000002007343 */ /* 0x009fea0003c00000 */
.L_x_0:
[----:B------:R-:W-:Y:S05]  /*0090*/  EXIT ;  /* 0x000000000000794d */ /* 0x000fea0003800000 */
.L_x_1:
[----:B------:R-:W-:-:S00]  /*00a0*/  BRA `(.L_x_1) ;  /* 0xfffffffc00fc7947 */ /* 0x000fc0000383ffff */
[----:B------:R-:W-:-:S00]  /*00b0*/  NOP ;  /* 0x0000000000007918 */ /* 0x000fc00000000000 */
        /* <DEDUP_REMOVED lines=12> */
.L_x_5:


//--------------------- .text._Z2K1v              --------------------------
	.section	.text._Z2K1v,"ax",@progbits
	.align	128
        .global         _Z2K1v
        .type           _Z2K1v,@function
        .size           _Z2K1v,(.L_x_6 - _Z2K1v)
        .other          _Z2K1v,@"STO_CUDA_ENTRY STV_DEFAULT"
_Z2K1v:
.text._Z2K1v:
[----:B------:R-:W0:Y:S01]  /*0000*/  LDC R1, c[0x0][0x37c] ;  /* 0x0000df00ff017b82 */ /* 0x000e220000000800 */
[----:B------:R-:W1:Y:S07]  /*0010*/  S2R R0, SR_TID.X ;  /* 0x0000000000007919 */ /* 0x000e6e0000002100 */
[----:B------:R-:W1:Y:S02]  /*0020*/  S2UR UR4, SR_CTAID.X ;  /* 0x00000000000479c3 */ /* 0x000e640000002500 */
[----:B-1----:R-:W-:-:S13]  /*0030*/  LOP3.LUT P0, RZ, R0, UR4, RZ, 0xfc, !PT ;  /* 0x0000000400ff7c12 */ /* 0x002fda000f80fcff */
[----:B------:R-:W-:Y:S05]  /*0040*/  @P0 EXIT ;  /* 0x000000000000094d */ /* 0x000fea0003800000 */
[----:B------:R-:W-:Y:S01]  /*0050*/  MOV R2, 0x0 ;  /* 0x0000000000027802 */ /* 0x000fe20000000f00 */
[----:B------:R-:W1:Y:S01]  /*0060*/  LDCU.64 UR4, c[0x4][0x8] ;  /* 0x01000100ff0477ac */ /* 0x000e620008000a00 */
[----:B------:R-:W-:Y:S02]  /*0070*/  CS2R R6, SRZ ;  /* 0x0000000000067805 */ /* 0x000fe4000001ff00 */
[----:B------:R2:W3:Y:S01]  /*0080*/  LDC.64 R8, c[0x4][R2] ;  /* 0x0100000002087b82 */ /* 0x0004e20000000a00 */
[----:B-1----:R-:W-:Y:S02]  /*0090*/  IMAD.U32 R4, RZ, RZ, UR4 ;  /* 0x00000004ff047e24 */ /* 0x002fe4000f8e00ff */
[----:B--2---:R-:W-:-:S07]  /*00a0*/  IMAD.U32 R5, RZ, RZ, UR5 ;  /* 0x00000005ff057e24 */ /* 0x004fce000f8e00ff */
[----:B------:R-:W-:-:S07]  /*00b0*/  LEPC R20, `(.L_x_2) ;  /* 0x000000001014794e */ /* 0x000fce0000000000 */
[----:B0--3--:R-:W-:Y:S05]  /*00c0*/  CALL.ABS.NOINC R8 ;  /* 0x0000000008007343 */ /* 0x009fea0003c00000 */
.L_x_2:
[----:B------:R-:W0:Y:S01]  /*00d0*/  LDC.64 R2, c[0x4][R2] ;  /* 0x0100000002027b82 */ /* 0x000e220000000a00 */
[----:B------:R-:W1:Y:S01]  /*00e0*/  LDCU.64 UR4, c[0x4][0x10] ;  /* 0x01000200ff0477ac */ /* 0x000e620008000a00 */
[----:B------:R-:W-:Y:S01]  /*00f0*/  CS2R R6, SRZ ;  /* 0x0000000000067805 */ /* 0x000fe2000001ff00 */
[----:B-1----:R-:W-:Y:S02]  /*0100*/  IMAD.U32 R4, RZ, RZ, UR4 ;  /* 0x00000004ff047e24 */ /* 0x002fe4000f8e00ff */
[----:B------:R-:W-:-:S07]  /*0110*/  IMAD.U32 R5, RZ, RZ, UR5 ;  /* 0x00000005ff057e24 */ /* 0x000fce000f8e00ff */
[----:B------:R-:W-:-:S07]  /*0120*/  LEPC R20, `(.L_x_3) ;  /* 0x000000001014794e */ /* 0x000fce0000000000 */
[----:B0-----:R-:W-:Y:S05]  /*0130*/  CALL.ABS.NOINC R2 ;  /* 0x0000000002007343 */ /* 0x001fea0003c00000 */
.L_x_3:
[----:B------:R-:W-:Y:S05]  /*0140*/  EXIT ;  /* 0x000000000000794d */ /* 0x000fea0003800000 */
.L_x_4:
        /* <DEDUP_REMOVED lines=11> */
.L_x_6:


//--------------------- .nv.global.init           --------------------------
	.section	.nv.global.init,"aw",@progbits
.nv.global.init:
	.type		$str$2,@object
	.size		$str$2,($str$1 - $str$2)
$str$2:
        /*0000*/ 	.byte	0x69, 0x6e, 0x20, 0x4b, 0x32, 0x0a, 0x00
	.type		$str$1,@object
	.size		$str$1,($str - $str$1)
$str$1:
        /*0007*/ 	.byte	0x4b, 0x31, 0x20, 0x61, 0x66, 0x74, 0x65, 0x72, 0x0a, 0x00
	.type		$str,@object
	.size		$str,(.L_0 - $str)
$str:
        /*0011*/ 	.byte	0x4b, 0x31, 0x20, 0x62, 0x65, 0x66, 0x6f, 0x72, 0x65, 0x0a, 0x00
.L_0:


//--------------------- .nv.shared.reserved.0     --------------------------
	.section	.nv.shared.reserved.0,"aw",@nobits
	.weak		__nv_reservedSMEM_offset_0_alias
	.size		__nv_reservedSMEM_offset_0_alias, 0, 64
	.other		__nv_reservedSMEM_offset_0_alias,@"STO_CUDA_RESERVED_SHARED STV_DEFAULT"
__nv_reservedSMEM_offset_0_alias:
	.zero		0
	.zero		64


//--------------------- .nv.constant0._Z2K2v      --------------------------
	.section	.nv.constant0._Z2K2v,"a",@progbits
	.sectionflags	@""
	.align	4
.nv.constant0._Z2K2v:
	.zero		896


//--------------------- .nv.constant0._Z2K1v      --------------------------
	.section	.nv.constant0._Z2K1v,"a",@progbits
	.sectionflags	@""
	.align	4
.nv.constant0._Z2K1v:
	.zero		896


//--------------------- SYMBOLS --------------------------

	.type		.nv.reservedSmem.offset0,@object
	.size		.nv.reservedSmem.offset0,0x4
	.type		vprintf,@function
